//
// Generated by NVIDIA NVVM Compiler
//
// Compiler Build ID: CL-36424714
// Cuda compilation tools, release 13.0, V13.0.88
// Based on NVVM 20.0.0
//

.version 9.0
.target sm_100
.address_size 64

	// .globl	_Z10vector_addPiS_S_i

.visible .entry _Z10vector_addPiS_S_i(
	.param .u64 .ptr .align 1 _Z10vector_addPiS_S_i_param_0,
	.param .u64 .ptr .align 1 _Z10vector_addPiS_S_i_param_1,
	.param .u64 .ptr .align 1 _Z10vector_addPiS_S_i_param_2,
	.param .u32 _Z10vector_addPiS_S_i_param_3
)
{
	.reg .pred 	%p<2>;
	.reg .b32 	%r<6>;
	.reg .b64 	%rd<11>;

	ld.param.u64 	%rd1, [_Z10vector_addPiS_S_i_param_0];
	ld.param.u64 	%rd2, [_Z10vector_addPiS_S_i_param_1];
	ld.param.u64 	%rd3, [_Z10vector_addPiS_S_i_param_2];
	ld.param.u32 	%r2, [_Z10vector_addPiS_S_i_param_3];
	mov.u32 	%r1, %tid.x;
	setp.ge.s32 	%p1, %r1, %r2;
	@%p1 bra 	$L__BB0_2;
	cvta.to.global.u64 	%rd4, %rd1;
	cvta.to.global.u64 	%rd5, %rd2;
	cvta.to.global.u64 	%rd6, %rd3;
	mul.wide.u32 	%rd7, %r1, 4;
	add.s64 	%rd8, %rd4, %rd7;
	ld.global.u32 	%r3, [%rd8];
	add.s64 	%rd9, %rd5, %rd7;
	ld.global.u32 	%r4, [%rd9];
	add.s32 	%r5, %r4, %r3;
	add.s64 	%rd10, %rd6, %rd7;
	st.global.u32 	[%rd10], %r5;
$L__BB0_2:
	ret;

}


// ===== COMPILED SASS (sm_100) =====

	.target	sm_100

	.elftype	@"ET_EXEC"


//--------------------- .note.nv.tkinfo           --------------------------
	.section	.note.nv.tkinfo,"",@"SHT_NOTE"
	.sectionflags	@"SHF_NOTE_NV_TKINFO"
	.tkinfo
        /*0018*/ 	.word	0x00000002
        /*0030*/ 	.string	""
        /*0030*/ 	.string	"ptxas"
        /*0030*/ 	.string	"Cuda compilation tools, release 13.0, V13.0.88"
        /*0030*/ 	.string	"Build cuda_13.0.r13.0/compiler.36424714_0"
        /*0030*/ 	.string	"-arch sm_100 -m 64 "



//--------------------- .note.nv.cuinfo           --------------------------
	.section	.note.nv.cuinfo,"",@"SHT_NOTE"
	.sectionflags	@"SHF_NOTE_NV_CUINFO"
        /*0018*/ 	.short	0x0002
        /*001a*/ 	.short	0x0064
        /*001c*/ 	.short	0x0082
	.zero		2


//--------------------- .nv.info                  --------------------------
	.section	.nv.info,"",@"SHT_CUDA_INFO"
	.align	4


	//----- nvinfo : EIATTR_REGCOUNT
	.align		4
        /*0000*/ 	.byte	0x04, 0x2f
        /*0002*/ 	.short	(.L_1 - .L_0)
	.align		4
.L_0:
        /*0004*/ 	.word	index@(_Z10vector_addPiS_S_i)
        /*0008*/ 	.word	0x0000000c


	//----- nvinfo : EIATTR_FRAME_SIZE
	.align		4
.L_1:
        /*000c*/ 	.byte	0x04, 0x11
        /*000e*/ 	.short	(.L_3 - .L_2)
	.align		4
.L_2:
        /*0010*/ 	.word	index@(_Z10vector_addPiS_S_i)
        /*0014*/ 	.word	0x00000000


	//----- nvinfo : EIATTR_MIN_STACK_SIZE
	.align		4
.L_3:
        /*0018*/ 	.byte	0x04, 0x12
        /*001a*/ 	.short	(.L_5 - .L_4)
	.align		4
.L_4:
        /*001c*/ 	.word	index@(_Z10vector_addPiS_S_i)
        /*0020*/ 	.word	0x00000000
.L_5:


//--------------------- .nv.compat                --------------------------
	.section	.nv.compat,"",@"SHT_CUDA_COMPAT_INFO"
	.align	4
        /*0000*/ 	.byte	0x02, 0x09, 0x00, 0x00, 0x02, 0x02, 0x01, 0x00, 0x02, 0x05, 0x05, 0x00, 0x03, 0x07, 0x01, 0x01
        /*0010*/ 	.byte	0x02, 0x03, 0x00, 0x00, 0x02, 0x06, 0x01, 0x00, 0x04, 0x0b, 0x08, 0x00, 0x09, 0x00, 0x00, 0x00
        /*0020*/ 	.byte	0x00, 0x00, 0x00, 0x00


//--------------------- .nv.info._Z10vector_addPiS_S_i --------------------------
	.section	.nv.info._Z10vector_addPiS_S_i,"",@"SHT_CUDA_INFO"
	.sectionflags	@""
	.align	4


	//----- nvinfo : EIATTR_CUDA_API_VERSION
	.align		4
        /*0000*/ 	.byte	0x04, 0x37
        /*0002*/ 	.short	(.L_7 - .L_6)
.L_6:
        /*0004*/ 	.word	0x00000082


	//----- nvinfo : EIATTR_KPARAM_INFO
	.align		4
.L_7:
        /*0008*/ 	.byte	0x04, 0x17
        /*000a*/ 	.short	(.L_9 - .L_8)
.L_8:
        /*000c*/ 	.word	0x00000000
        /*0010*/ 	.short	0x0003
        /*0012*/ 	.short	0x0018
        /*0014*/ 	.byte	0x00, 0xf0, 0x11, 0x00


	//----- nvinfo : EIATTR_KPARAM_INFO
	.align		4
.L_9:
        /*0018*/ 	.byte	0x04, 0x17
        /*001a*/ 	.short	(.L_11 - .L_10)
.L_10:
        /*001c*/ 	.word	0x00000000
        /*0020*/ 	.short	0x0002
        /*0022*/ 	.short	0x0010
        /*0024*/ 	.byte	0x00, 0xf5, 0x21, 0x00


	//----- nvinfo : EIATTR_KPARAM_INFO
	.align		4
.L_11:
        /*0028*/ 	.byte	0x04, 0x17
        /*002a*/ 	.short	(.L_13 - .L_12)
.L_12:
        /*002c*/ 	.word	0x00000000
        /*0030*/ 	.short	0x0001
        /*0032*/ 	.short	0x0008
        /*0034*/ 	.byte	0x00, 0xf5, 0x21, 0x00


	//----- nvinfo : EIATTR_KPARAM_INFO
	.align		4
.L_13:
        /*0038*/ 	.byte	0x04, 0x17
        /*003a*/ 	.short	(.L_15 - .L_14)
.L_14:
        /*003c*/ 	.word	0x00000000
        /*0040*/ 	.short	0x0000
        /*0042*/ 	.short	0x0000
        /*0044*/ 	.byte	0x00, 0xf5, 0x21, 0x00


	//----- nvinfo : EIATTR_SPARSE_MMA_MASK
	.align		4
.L_15:
        /*0048*/ 	.byte	0x03, 0x50
        /*004a*/ 	.short	0x0000


	//----- nvinfo : EIATTR_MAXREG_COUNT
	.align		4
        /*004c*/ 	.byte	0x03, 0x1b
        /*004e*/ 	.short	0x00ff


	//----- nvinfo : EIATTR_MERCURY_ISA_VERSION
	.align		4
        /*0050*/ 	.byte	0x03, 0x5f
        /*0052*/ 	.short	0x0101


	//----- nvinfo : EIATTR_VRC_CTA_INIT_COUNT
	.align		4
        /*0054*/ 	.byte	0x02, 0x4a
	.zero		1
	.zero		1


	//----- nvinfo : EIATTR_EXIT_INSTR_OFFSETS
	.align		4
        /*0058*/ 	.byte	0x04, 0x1c
        /*005a*/ 	.short	(.L_17 - .L_16)


	//   ....[0]....
.L_16:
        /*005c*/ 	.word	0x00000040


	//   ....[1]....
        /*0060*/ 	.word	0x00000100


	//----- nvinfo : EIATTR_CBANK_PARAM_SIZE
	.align		4
.L_17:
        /*0064*/ 	.byte	0x03, 0x19
        /*0066*/ 	.short	0x001c


	//----- nvinfo : EIATTR_PARAM_CBANK
	.align		4
        /*0068*/ 	.byte	0x04, 0x0a
        /*006a*/ 	.short	(.L_19 - .L_18)
	.align		4
.L_18:
        /*006c*/ 	.word	index@(.nv.constant0._Z10vector_addPiS_S_i)
        /*0070*/ 	.short	0x0380
        /*0072*/ 	.short	0x001c


	//----- nvinfo : EIATTR_SW_WAR
	.align		4
.L_19:
        /*0074*/ 	.byte	0x04, 0x36
        /*0076*/ 	.short	(.L_21 - .L_20)
.L_20:
        /*0078*/ 	.word	0x00000008
.L_21:


//--------------------- .nv.callgraph             --------------------------
	.section	.nv.callgraph,"",@"SHT_CUDA_CALLGRAPH"
	.align	4
	.sectionentsize	8
	.align		4
        /*0000*/ 	.word	0x00000000
	.align		4
        /*0004*/ 	.word	0xffffffff
	.align		4
        /*0008*/ 	.word	0x00000000
	.align		4
        /*000c*/ 	.word	0xfffffffe
	.align		4
        /*0010*/ 	.word	0x00000000
	.align		4
        /*0014*/ 	.word	0xfffffffd
	.align		4
        /*0018*/ 	.word	0x00000000
	.align		4
        /*001c*/ 	.word	0xfffffffc


//--------------------- .text._Z10vector_addPiS_S_i --------------------------
	.section	.text._Z10vector_addPiS_S_i,"ax",@progbits
	.align	128
        .global         _Z10vector_addPiS_S_i
        .type           _Z10vector_addPiS_S_i,@function
        .size           _Z10vector_addPiS_S_i,(.L_x_1 - _Z10vector_addPiS_S_i)
        .other          _Z10vector_addPiS_S_i,@"STO_CUDA_ENTRY STV_DEFAULT"
_Z10vector_addPiS_S_i:
.text._Z10vector_addPiS_S_i:
[----:B------:R-:W-:Y:S01]  /*0000*/  LDC R1, c[0x0][0x37c] ;  /* 0x0000df00ff017b82 */ /* 0x000fe20000000800 */
[----:B------:R-:W0:Y:S01]  /*0010*/  S2R R9, SR_TID.X ;  /* 0x0000000000097919 */ /* 0x000e220000002100 */
[----:B------:R-:W0:Y:S02]  /*0020*/  LDCU UR4, c[0x0][0x398] ;  /* 0x00007300ff0477ac */ /* 0x000e240008000800 */
[----:B0-----:R-:W-:-:S13]  /*0030*/  ISETP.GE.AND P0, PT, R9, UR4, PT ;  /* 0x0000000409007c0c */ /* 0x001fda000bf06270 */
[----:B------:R-:W-:Y:S05]  /*0040*/  @P0 EXIT ;  /* 0x000000000000094d */ /* 0x000fea0003800000 */
[----:B------:R-:W0:Y:S01]  /*0050*/  LDC.64 R2, c[0x0][0x380] ;  /* 0x0000e000ff027b82 */ /* 0x000e220000000a00 */
[----:B------:R-:W1:Y:S07]  /*0060*/  LDCU.64 UR4, c[0x0][0x358] ;  /* 0x00006b00ff0477ac */ /* 0x000e6e0008000a00 */
[----:B------:R-:W2:Y:S08]  /*0070*/  LDC.64 R4, c[0x0][0x388] ;  /* 0x0000e200ff047b82 */ /* 0x000eb00000000a00 */
[----:B------:R-:W3:Y:S01]  /*0080*/  LDC.64 R6, c[0x0][0x390] ;  /* 0x0000e400ff067b82 */ /* 0x000ee20000000a00 */
[----:B0-----:R-:W-:-:S06]  /*0090*/  IMAD.WIDE.U32 R2, R9, 0x4, R2 ;  /* 0x0000000409027825 */ /* 0x001fcc00078e0002 */
[----:B-1----:R-:W4:Y:S01]  /*00a0*/  LDG.E R2, desc[UR4][R2.64] ;  /* 0x0000000402027981 */ /* 0x002f22000c1e1900 */
[----:B--2---:R-:W-:-:S06]  /*00b0*/  IMAD.WIDE.U32 R4, R9, 0x4, R4 ;  /* 0x0000000409047825 */ /* 0x004fcc00078e0004 */
[----:B------:R-:W4:Y:S01]  /*00c0*/  LDG.E R5, desc[UR4][R4.64] ;  /* 0x0000000404057981 */ /* 0x000f22000c1e1900 */
[----:B---3--:R-:W-:Y:S01]  /*00d0*/  IMAD.WIDE.U32 R6, R9, 0x4, R6 ;  /* 0x0000000409067825 */ /* 0x008fe200078e0006 */
[----:B----4-:R-:W-:-:S05]  /*00e0*/  IADD3 R9, PT, PT, R2, R5, RZ ;  /* 0x0000000502097210 */ /* 0x010fca0007ffe0ff */
[----:B------:R-:W-:Y:S01]  /*00f0*/  STG.E desc[UR4][R6.64], R9 ;  /* 0x0000000906007986 */ /* 0x000fe2000c101904 */
[----:B------:R-:W-:Y:S05]  /*0100*/  EXIT ;  /* 0x000000000000794d */ /* 0x000fea0003800000 */
.L_x_0:
[----:B------:R-:W-:-:S00]  /*0110*/  BRA `(.L_x_0) ;  /* 0xfffffffc00fc7947 */ /* 0x000fc0000383ffff */
[----:B------:R-:W-:-:S00]  /*0120*/  NOP ;  /* 0x0000000000007918 */ /* 0x000fc00000000000 */
        /* <DEDUP_REMOVED lines=13> */
.L_x_1:


//--------------------- .nv.shared.reserved.0     --------------------------
	.section	.nv.shared.reserved.0,"aw",@nobits
	.weak		__nv_reservedSMEM_offset_0_alias
	.size		__nv_reservedSMEM_offset_0_alias, 0, 64
	.other		__nv_reservedSMEM_offset_0_alias,@"STO_CUDA_RESERVED_SHARED STV_DEFAULT"
__nv_reservedSMEM_offset_0_alias:
	.zero		0
	.zero		64


//--------------------- .nv.constant0._Z10vector_addPiS_S_i --------------------------
	.section	.nv.constant0._Z10vector_addPiS_S_i,"a",@progbits
	.sectionflags	@""
	.align	4
.nv.constant0._Z10vector_addPiS_S_i:
	.zero		924


//--------------------- SYMBOLS --------------------------

	.type		.nv.reservedSmem.offset0,@object
	.size		.nv.reservedSmem.offset0,0x4
